//
// Generated by NVIDIA NVVM Compiler
//
// Compiler Build ID: CL-36424714
// Cuda compilation tools, release 13.0, V13.0.88
// Based on NVVM 20.0.0
//

.version 9.0
.target sm_100
.address_size 64

	// .globl	_Z15medianFilterGPUPlS_ii

.visible .entry _Z15medianFilterGPUPlS_ii(
	.param .u64 .ptr .align 1 _Z15medianFilterGPUPlS_ii_param_0,
	.param .u64 .ptr .align 1 _Z15medianFilterGPUPlS_ii_param_1,
	.param .u32 _Z15medianFilterGPUPlS_ii_param_2,
	.param .u32 _Z15medianFilterGPUPlS_ii_param_3
)
{


	ret;

}


// ===== COMPILED SASS (sm_100) =====

	.target	sm_100

	.elftype	@"ET_EXEC"


//--------------------- .note.nv.tkinfo           --------------------------
	.section	.note.nv.tkinfo,"",@"SHT_NOTE"
	.sectionflags	@"SHF_NOTE_NV_TKINFO"
	.tkinfo
        /*0018*/ 	.word	0x00000002
        /*0030*/ 	.string	""
        /*0030*/ 	.string	"ptxas"
        /*0030*/ 	.string	"Cuda compilation tools, release 13.0, V13.0.88"
        /*0030*/ 	.string	"Build cuda_13.0.r13.0/compiler.36424714_0"
        /*0030*/ 	.string	"-arch sm_100 -m 64 "



//--------------------- .note.nv.cuinfo           --------------------------
	.section	.note.nv.cuinfo,"",@"SHT_NOTE"
	.sectionflags	@"SHF_NOTE_NV_CUINFO"
        /*0018*/ 	.short	0x0002
        /*001a*/ 	.short	0x0064
        /*001c*/ 	.short	0x0082
	.zero		2


//--------------------- .nv.info                  --------------------------
	.section	.nv.info,"",@"SHT_CUDA_INFO"
	.align	4


	//----- nvinfo : EIATTR_REGCOUNT
	.align		4
        /*0000*/ 	.byte	0x04, 0x2f
        /*0002*/ 	.short	(.L_1 - .L_0)
	.align		4
.L_0:
        /*0004*/ 	.word	index@(_Z15medianFilterGPUPlS_ii)
        /*0008*/ 	.word	0x00000004


	//----- nvinfo : EIATTR_FRAME_SIZE
	.align		4
.L_1:
        /*000c*/ 	.byte	0x04, 0x11
        /*000e*/ 	.short	(.L_3 - .L_2)
	.align		4
.L_2:
        /*0010*/ 	.word	index@(_Z15medianFilterGPUPlS_ii)
        /*0014*/ 	.word	0x00000000


	//----- nvinfo : EIATTR_MIN_STACK_SIZE
	.align		4
.L_3:
        /*0018*/ 	.byte	0x04, 0x12
        /*001a*/ 	.short	(.L_5 - .L_4)
	.align		4
.L_4:
        /*001c*/ 	.word	index@(_Z15medianFilterGPUPlS_ii)
        /*0020*/ 	.word	0x00000000
.L_5:


//--------------------- .nv.compat                --------------------------
	.section	.nv.compat,"",@"SHT_CUDA_COMPAT_INFO"
	.align	4
        /*0000*/ 	.byte	0x02, 0x09, 0x00, 0x00, 0x02, 0x02, 0x01, 0x00, 0x02, 0x05, 0x05, 0x00, 0x03, 0x07, 0x01, 0x01
        /*0010*/ 	.byte	0x02, 0x03, 0x00, 0x00, 0x02, 0x06, 0x01, 0x00, 0x04, 0x0b, 0x08, 0x00, 0x09, 0x00, 0x00, 0x00
        /*0020*/ 	.byte	0x00, 0x00, 0x00, 0x00


//--------------------- .nv.info._Z15medianFilterGPUPlS_ii --------------------------
	.section	.nv.info._Z15medianFilterGPUPlS_ii,"",@"SHT_CUDA_INFO"
	.sectionflags	@""
	.align	4


	//----- nvinfo : EIATTR_CUDA_API_VERSION
	.align		4
        /*0000*/ 	.byte	0x04, 0x37
        /*0002*/ 	.short	(.L_7 - .L_6)
.L_6:
        /*0004*/ 	.word	0x00000082


	//----- nvinfo : EIATTR_KPARAM_INFO
	.align		4
.L_7:
        /*0008*/ 	.byte	0x04, 0x17
        /*000a*/ 	.short	(.L_9 - .L_8)
.L_8:
        /*000c*/ 	.word	0x00000000
        /*0010*/ 	.short	0x0003
        /*0012*/ 	.short	0x0014
        /*0014*/ 	.byte	0x00, 0xf0, 0x11, 0x00


	//----- nvinfo : EIATTR_KPARAM_INFO
	.align		4
.L_9:
        /*0018*/ 	.byte	0x04, 0x17
        /*001a*/ 	.short	(.L_11 - .L_10)
.L_10:
        /*001c*/ 	.word	0x00000000
        /*0020*/ 	.short	0x0002
        /*0022*/ 	.short	0x0010
        /*0024*/ 	.byte	0x00, 0xf0, 0x11, 0x00


	//----- nvinfo : EIATTR_KPARAM_INFO
	.align		4
.L_11:
        /*0028*/ 	.byte	0x04, 0x17
        /*002a*/ 	.short	(.L_13 - .L_12)
.L_12:
        /*002c*/ 	.word	0x00000000
        /*0030*/ 	.short	0x0001
        /*0032*/ 	.short	0x0008
        /*0034*/ 	.byte	0x00, 0xf5, 0x21, 0x00


	//----- nvinfo : EIATTR_KPARAM_INFO
	.align		4
.L_13:
        /*0038*/ 	.byte	0x04, 0x17
        /*003a*/ 	.short	(.L_15 - .L_14)
.L_14:
        /*003c*/ 	.word	0x00000000
        /*0040*/ 	.short	0x0000
        /*0042*/ 	.short	0x0000
        /*0044*/ 	.byte	0x00, 0xf5, 0x21, 0x00


	//----- nvinfo : EIATTR_SPARSE_MMA_MASK
	.align		4
.L_15:
        /*0048*/ 	.byte	0x03, 0x50
        /*004a*/ 	.short	0x0000


	//----- nvinfo : EIATTR_MAXREG_COUNT
	.align		4
        /*004c*/ 	.byte	0x03, 0x1b
        /*004e*/ 	.short	0x00ff


	//----- nvinfo : EIATTR_MERCURY_ISA_VERSION
	.align		4
        /*0050*/ 	.byte	0x03, 0x5f
        /*0052*/ 	.short	0x0101


	//----- nvinfo : EIATTR_VRC_CTA_INIT_COUNT
	.align		4
        /*0054*/ 	.byte	0x02, 0x4a
	.zero		1
	.zero		1


	//----- nvinfo : EIATTR_EXIT_INSTR_OFFSETS
	.align		4
        /*0058*/ 	.byte	0x04, 0x1c
        /*005a*/ 	.short	(.L_17 - .L_16)


	//   ....[0]....
.L_16:
        /*005c*/ 	.word	0x00000010


	//----- nvinfo : EIATTR_CBANK_PARAM_SIZE
	.align		4
.L_17:
        /*0060*/ 	.byte	0x03, 0x19
        /*0062*/ 	.short	0x0018


	//----- nvinfo : EIATTR_PARAM_CBANK
	.align		4
        /*0064*/ 	.byte	0x04, 0x0a
        /*0066*/ 	.short	(.L_19 - .L_18)
	.align		4
.L_18:
        /*0068*/ 	.word	index@(.nv.constant0._Z15medianFilterGPUPlS_ii)
        /*006c*/ 	.short	0x0380
        /*006e*/ 	.short	0x0018


	//----- nvinfo : EIATTR_SW_WAR
	.align		4
.L_19:
        /*0070*/ 	.byte	0x04, 0x36
        /*0072*/ 	.short	(.L_21 - .L_20)
.L_20:
        /*0074*/ 	.word	0x00000008
.L_21:


//--------------------- .nv.callgraph             --------------------------
	.section	.nv.callgraph,"",@"SHT_CUDA_CALLGRAPH"
	.align	4
	.sectionentsize	8
	.align		4
        /*0000*/ 	.word	0x00000000
	.align		4
        /*0004*/ 	.word	0xffffffff
	.align		4
        /*0008*/ 	.word	0x00000000
	.align		4
        /*000c*/ 	.word	0xfffffffe
	.align		4
        /*0010*/ 	.word	0x00000000
	.align		4
        /*0014*/ 	.word	0xfffffffd
	.align		4
        /*0018*/ 	.word	0x00000000
	.align		4
        /*001c*/ 	.word	0xfffffffc


//--------------------- .text._Z15medianFilterGPUPlS_ii --------------------------
	.section	.text._Z15medianFilterGPUPlS_ii,"ax",@progbits
	.align	128
        .global         _Z15medianFilterGPUPlS_ii
        .type           _Z15medianFilterGPUPlS_ii,@function
        .size           _Z15medianFilterGPUPlS_ii,(.L_x_1 - _Z15medianFilterGPUPlS_ii)
        .other          _Z15medianFilterGPUPlS_ii,@"STO_CUDA_ENTRY STV_DEFAULT"
_Z15medianFilterGPUPlS_ii:
.text._Z15medianFilterGPUPlS_ii:
[----:B------:R-:W-:Y:S01]  /*0000*/  LDC R1, c[0x0][0x37c] ;  /* 0x0000df00ff017b82 */ /* 0x000fe20000000800 */
[----:B------:R-:W-:Y:S05]  /*0010*/  EXIT ;  /* 0x000000000000794d */ /* 0x000fea0003800000 */
.L_x_0:
[----:B------:R-:W-:-:S00]  /*0020*/  BRA `(.L_x_0) ;  /* 0xfffffffc00fc7947 */ /* 0x000fc0000383ffff */
[----:B------:R-:W-:-:S00]  /*0030*/  NOP ;  /* 0x0000000000007918 */ /* 0x000fc00000000000 */
        /* <DEDUP_REMOVED lines=12> */
.L_x_1:


//--------------------- .nv.shared.reserved.0     --------------------------
	.section	.nv.shared.reserved.0,"aw",@nobits
	.weak		__nv_reservedSMEM_offset_0_alias
	.size		__nv_reservedSMEM_offset_0_alias, 0, 64
	.other		__nv_reservedSMEM_offset_0_alias,@"STO_CUDA_RESERVED_SHARED STV_DEFAULT"
__nv_reservedSMEM_offset_0_alias:
	.zero		0
	.zero		64


//--------------------- .nv.constant0._Z15medianFilterGPUPlS_ii --------------------------
	.section	.nv.constant0._Z15medianFilterGPUPlS_ii,"a",@progbits
	.sectionflags	@""
	.align	4
.nv.constant0._Z15medianFilterGPUPlS_ii:
	.zero		920


//--------------------- SYMBOLS --------------------------

	.type		.nv.reservedSmem.offset0,@object
	.size		.nv.reservedSmem.offset0,0x4
